//
// Generated by NVIDIA NVVM Compiler
//
// Compiler Build ID: CL-36424714
// Cuda compilation tools, release 13.0, V13.0.88
// Based on NVVM 20.0.0
//

.version 9.0
.target sm_100
.address_size 64

	// .globl	_Z19matmul_tiled_kernelPfS_S_j
// _ZZ19matmul_tiled_kernelPfS_S_jE3A_s has been demoted
// _ZZ19matmul_tiled_kernelPfS_S_jE3B_s has been demoted

.visible .entry _Z19matmul_tiled_kernelPfS_S_j(
	.param .u64 .ptr .align 1 _Z19matmul_tiled_kernelPfS_S_j_param_0,
	.param .u64 .ptr .align 1 _Z19matmul_tiled_kernelPfS_S_j_param_1,
	.param .u64 .ptr .align 1 _Z19matmul_tiled_kernelPfS_S_j_param_2,
	.param .u32 _Z19matmul_tiled_kernelPfS_S_j_param_3
)
{
	.reg .pred 	%p<3>;
	.reg .b32 	%r<44>;
	.reg .b32 	%f<408>;
	.reg .b64 	%rd<28>;
	// demoted variable
	.shared .align 4 .b8 _ZZ19matmul_tiled_kernelPfS_S_jE3A_s[4096];
	// demoted variable
	.shared .align 4 .b8 _ZZ19matmul_tiled_kernelPfS_S_jE3B_s[4096];
	ld.param.u32 	%r17, [_Z19matmul_tiled_kernelPfS_S_j_param_3];
	mov.u32 	%r18, %ntid.y;
	mov.u32 	%r19, %ctaid.y;
	mov.u32 	%r1, %tid.y;
	mad.lo.s32 	%r2, %r18, %r19, %r1;
	mov.u32 	%r20, %ntid.x;
	mov.u32 	%r21, %ctaid.x;
	mul.lo.s32 	%r22, %r21, %r20;
	shl.b32 	%r23, %r22, 2;
	mov.u32 	%r3, %tid.x;
	add.s32 	%r4, %r23, %r3;
	setp.lt.u32 	%p1, %r17, 32;
	mov.f32 	%f404, 0f00000000;
	mov.f32 	%f405, %f404;
	mov.f32 	%f406, %f404;
	mov.f32 	%f407, %f404;
	@%p1 bra 	$L__BB0_3;
	shl.b32 	%r24, %r1, 7;
	mov.u32 	%r25, _ZZ19matmul_tiled_kernelPfS_S_jE3A_s;
	add.s32 	%r5, %r25, %r24;
	mov.u32 	%r26, _ZZ19matmul_tiled_kernelPfS_S_jE3B_s;
	shl.b32 	%r27, %r3, 2;
	add.s32 	%r7, %r26, %r27;
	add.s32 	%r6, %r7, %r24;
	shr.u32 	%r28, %r17, 5;
	neg.s32 	%r43, %r28;
	mad.lo.s32 	%r42, %r17, %r2, %r3;
	mad.lo.s32 	%r29, %r1, %r17, %r4;
	add.s32 	%r41, %r29, 64;
	mov.f32 	%f404, 0f00000000;
$L__BB0_2:
	ld.param.u64 	%rd26, [_Z19matmul_tiled_kernelPfS_S_j_param_1];
	ld.param.u64 	%rd25, [_Z19matmul_tiled_kernelPfS_S_j_param_0];
	cvta.to.global.u64 	%rd4, %rd25;
	mul.wide.u32 	%rd5, %r42, 4;
	add.s64 	%rd6, %rd4, %rd5;
	ld.global.f32 	%f15, [%rd6];
	add.s32 	%r32, %r5, %r27;
	st.shared.f32 	[%r32], %f15;
	add.s32 	%r33, %r41, -64;
	cvta.to.global.u64 	%rd7, %rd26;
	mul.wide.u32 	%rd8, %r33, 4;
	add.s64 	%rd9, %rd7, %rd8;
	ld.global.f32 	%f16, [%rd9];
	st.shared.f32 	[%r6], %f16;
	bar.sync 	0;
	ld.shared.f32 	%f17, [%r5];
	ld.shared.f32 	%f18, [%r7];
	fma.rn.f32 	%f19, %f17, %f18, %f407;
	ld.shared.f32 	%f20, [%r5+4];
	ld.shared.f32 	%f21, [%r7+128];
	fma.rn.f32 	%f22, %f20, %f21, %f19;
	ld.shared.f32 	%f23, [%r5+8];
	ld.shared.f32 	%f24, [%r7+256];
	fma.rn.f32 	%f25, %f23, %f24, %f22;
	ld.shared.f32 	%f26, [%r5+12];
	ld.shared.f32 	%f27, [%r7+384];
	fma.rn.f32 	%f28, %f26, %f27, %f25;
	ld.shared.f32 	%f29, [%r5+16];
	ld.shared.f32 	%f30, [%r7+512];
	fma.rn.f32 	%f31, %f29, %f30, %f28;
	ld.shared.f32 	%f32, [%r5+20];
	ld.shared.f32 	%f33, [%r7+640];
	fma.rn.f32 	%f34, %f32, %f33, %f31;
	ld.shared.f32 	%f35, [%r5+24];
	ld.shared.f32 	%f36, [%r7+768];
	fma.rn.f32 	%f37, %f35, %f36, %f34;
	ld.shared.f32 	%f38, [%r5+28];
	ld.shared.f32 	%f39, [%r7+896];
	fma.rn.f32 	%f40, %f38, %f39, %f37;
	ld.shared.f32 	%f41, [%r5+32];
	ld.shared.f32 	%f42, [%r7+1024];
	fma.rn.f32 	%f43, %f41, %f42, %f40;
	ld.shared.f32 	%f44, [%r5+36];
	ld.shared.f32 	%f45, [%r7+1152];
	fma.rn.f32 	%f46, %f44, %f45, %f43;
	ld.shared.f32 	%f47, [%r5+40];
	ld.shared.f32 	%f48, [%r7+1280];
	fma.rn.f32 	%f49, %f47, %f48, %f46;
	ld.shared.f32 	%f50, [%r5+44];
	ld.shared.f32 	%f51, [%r7+1408];
	fma.rn.f32 	%f52, %f50, %f51, %f49;
	ld.shared.f32 	%f53, [%r5+48];
	ld.shared.f32 	%f54, [%r7+1536];
	fma.rn.f32 	%f55, %f53, %f54, %f52;
	ld.shared.f32 	%f56, [%r5+52];
	ld.shared.f32 	%f57, [%r7+1664];
	fma.rn.f32 	%f58, %f56, %f57, %f55;
	ld.shared.f32 	%f59, [%r5+56];
	ld.shared.f32 	%f60, [%r7+1792];
	fma.rn.f32 	%f61, %f59, %f60, %f58;
	ld.shared.f32 	%f62, [%r5+60];
	ld.shared.f32 	%f63, [%r7+1920];
	fma.rn.f32 	%f64, %f62, %f63, %f61;
	ld.shared.f32 	%f65, [%r5+64];
	ld.shared.f32 	%f66, [%r7+2048];
	fma.rn.f32 	%f67, %f65, %f66, %f64;
	ld.shared.f32 	%f68, [%r5+68];
	ld.shared.f32 	%f69, [%r7+2176];
	fma.rn.f32 	%f70, %f68, %f69, %f67;
	ld.shared.f32 	%f71, [%r5+72];
	ld.shared.f32 	%f72, [%r7+2304];
	fma.rn.f32 	%f73, %f71, %f72, %f70;
	ld.shared.f32 	%f74, [%r5+76];
	ld.shared.f32 	%f75, [%r7+2432];
	fma.rn.f32 	%f76, %f74, %f75, %f73;
	ld.shared.f32 	%f77, [%r5+80];
	ld.shared.f32 	%f78, [%r7+2560];
	fma.rn.f32 	%f79, %f77, %f78, %f76;
	ld.shared.f32 	%f80, [%r5+84];
	ld.shared.f32 	%f81, [%r7+2688];
	fma.rn.f32 	%f82, %f80, %f81, %f79;
	ld.shared.f32 	%f83, [%r5+88];
	ld.shared.f32 	%f84, [%r7+2816];
	fma.rn.f32 	%f85, %f83, %f84, %f82;
	ld.shared.f32 	%f86, [%r5+92];
	ld.shared.f32 	%f87, [%r7+2944];
	fma.rn.f32 	%f88, %f86, %f87, %f85;
	ld.shared.f32 	%f89, [%r5+96];
	ld.shared.f32 	%f90, [%r7+3072];
	fma.rn.f32 	%f91, %f89, %f90, %f88;
	ld.shared.f32 	%f92, [%r5+100];
	ld.shared.f32 	%f93, [%r7+3200];
	fma.rn.f32 	%f94, %f92, %f93, %f91;
	ld.shared.f32 	%f95, [%r5+104];
	ld.shared.f32 	%f96, [%r7+3328];
	fma.rn.f32 	%f97, %f95, %f96, %f94;
	ld.shared.f32 	%f98, [%r5+108];
	ld.shared.f32 	%f99, [%r7+3456];
	fma.rn.f32 	%f100, %f98, %f99, %f97;
	ld.shared.f32 	%f101, [%r5+112];
	ld.shared.f32 	%f102, [%r7+3584];
	fma.rn.f32 	%f103, %f101, %f102, %f100;
	ld.shared.f32 	%f104, [%r5+116];
	ld.shared.f32 	%f105, [%r7+3712];
	fma.rn.f32 	%f106, %f104, %f105, %f103;
	ld.shared.f32 	%f107, [%r5+120];
	ld.shared.f32 	%f108, [%r7+3840];
	fma.rn.f32 	%f109, %f107, %f108, %f106;
	ld.shared.f32 	%f110, [%r5+124];
	ld.shared.f32 	%f111, [%r7+3968];
	fma.rn.f32 	%f407, %f110, %f111, %f109;
	bar.sync 	0;
	add.s32 	%r34, %r41, -32;
	mul.wide.u32 	%rd10, %r34, 4;
	add.s64 	%rd11, %rd7, %rd10;
	ld.global.f32 	%f112, [%rd11];
	st.shared.f32 	[%r6], %f112;
	bar.sync 	0;
	ld.shared.f32 	%f113, [%r5];
	ld.shared.f32 	%f114, [%r7];
	fma.rn.f32 	%f115, %f113, %f114, %f406;
	ld.shared.f32 	%f116, [%r5+4];
	ld.shared.f32 	%f117, [%r7+128];
	fma.rn.f32 	%f118, %f116, %f117, %f115;
	ld.shared.f32 	%f119, [%r5+8];
	ld.shared.f32 	%f120, [%r7+256];
	fma.rn.f32 	%f121, %f119, %f120, %f118;
	ld.shared.f32 	%f122, [%r5+12];
	ld.shared.f32 	%f123, [%r7+384];
	fma.rn.f32 	%f124, %f122, %f123, %f121;
	ld.shared.f32 	%f125, [%r5+16];
	ld.shared.f32 	%f126, [%r7+512];
	fma.rn.f32 	%f127, %f125, %f126, %f124;
	ld.shared.f32 	%f128, [%r5+20];
	ld.shared.f32 	%f129, [%r7+640];
	fma.rn.f32 	%f130, %f128, %f129, %f127;
	ld.shared.f32 	%f131, [%r5+24];
	ld.shared.f32 	%f132, [%r7+768];
	fma.rn.f32 	%f133, %f131, %f132, %f130;
	ld.shared.f32 	%f134, [%r5+28];
	ld.shared.f32 	%f135, [%r7+896];
	fma.rn.f32 	%f136, %f134, %f135, %f133;
	ld.shared.f32 	%f137, [%r5+32];
	ld.shared.f32 	%f138, [%r7+1024];
	fma.rn.f32 	%f139, %f137, %f138, %f136;
	ld.shared.f32 	%f140, [%r5+36];
	ld.shared.f32 	%f141, [%r7+1152];
	fma.rn.f32 	%f142, %f140, %f141, %f139;
	ld.shared.f32 	%f143, [%r5+40];
	ld.shared.f32 	%f144, [%r7+1280];
	fma.rn.f32 	%f145, %f143, %f144, %f142;
	ld.shared.f32 	%f146, [%r5+44];
	ld.shared.f32 	%f147, [%r7+1408];
	fma.rn.f32 	%f148, %f146, %f147, %f145;
	ld.shared.f32 	%f149, [%r5+48];
	ld.shared.f32 	%f150, [%r7+1536];
	fma.rn.f32 	%f151, %f149, %f150, %f148;
	ld.shared.f32 	%f152, [%r5+52];
	ld.shared.f32 	%f153, [%r7+1664];
	fma.rn.f32 	%f154, %f152, %f153, %f151;
	ld.shared.f32 	%f155, [%r5+56];
	ld.shared.f32 	%f156, [%r7+1792];
	fma.rn.f32 	%f157, %f155, %f156, %f154;
	ld.shared.f32 	%f158, [%r5+60];
	ld.shared.f32 	%f159, [%r7+1920];
	fma.rn.f32 	%f160, %f158, %f159, %f157;
	ld.shared.f32 	%f161, [%r5+64];
	ld.shared.f32 	%f162, [%r7+2048];
	fma.rn.f32 	%f163, %f161, %f162, %f160;
	ld.shared.f32 	%f164, [%r5+68];
	ld.shared.f32 	%f165, [%r7+2176];
	fma.rn.f32 	%f166, %f164, %f165, %f163;
	ld.shared.f32 	%f167, [%r5+72];
	ld.shared.f32 	%f168, [%r7+2304];
	fma.rn.f32 	%f169, %f167, %f168, %f166;
	ld.shared.f32 	%f170, [%r5+76];
	ld.shared.f32 	%f171, [%r7+2432];
	fma.rn.f32 	%f172, %f170, %f171, %f169;
	ld.shared.f32 	%f173, [%r5+80];
	ld.shared.f32 	%f174, [%r7+2560];
	fma.rn.f32 	%f175, %f173, %f174, %f172;
	ld.shared.f32 	%f176, [%r5+84];
	ld.shared.f32 	%f177, [%r7+2688];
	fma.rn.f32 	%f178, %f176, %f177, %f175;
	ld.shared.f32 	%f179, [%r5+88];
	ld.shared.f32 	%f180, [%r7+2816];
	fma.rn.f32 	%f181, %f179, %f180, %f178;
	ld.shared.f32 	%f182, [%r5+92];
	ld.shared.f32 	%f183, [%r7+2944];
	fma.rn.f32 	%f184, %f182, %f183, %f181;
	ld.shared.f32 	%f185, [%r5+96];
	ld.shared.f32 	%f186, [%r7+3072];
	fma.rn.f32 	%f187, %f185, %f186, %f184;
	ld.shared.f32 	%f188, [%r5+100];
	ld.shared.f32 	%f189, [%r7+3200];
	fma.rn.f32 	%f190, %f188, %f189, %f187;
	ld.shared.f32 	%f191, [%r5+104];
	ld.shared.f32 	%f192, [%r7+3328];
	fma.rn.f32 	%f193, %f191, %f192, %f190;
	ld.shared.f32 	%f194, [%r5+108];
	ld.shared.f32 	%f195, [%r7+3456];
	fma.rn.f32 	%f196, %f194, %f195, %f193;
	ld.shared.f32 	%f197, [%r5+112];
	ld.shared.f32 	%f198, [%r7+3584];
	fma.rn.f32 	%f199, %f197, %f198, %f196;
	ld.shared.f32 	%f200, [%r5+116];
	ld.shared.f32 	%f201, [%r7+3712];
	fma.rn.f32 	%f202, %f200, %f201, %f199;
	ld.shared.f32 	%f203, [%r5+120];
	ld.shared.f32 	%f204, [%r7+3840];
	fma.rn.f32 	%f205, %f203, %f204, %f202;
	ld.shared.f32 	%f206, [%r5+124];
	ld.shared.f32 	%f207, [%r7+3968];
	fma.rn.f32 	%f406, %f206, %f207, %f205;
	bar.sync 	0;
	add.s32 	%r35, %r41, 32;
	mul.wide.u32 	%rd12, %r41, 4;
	add.s64 	%rd13, %rd7, %rd12;
	ld.global.f32 	%f208, [%rd13];
	st.shared.f32 	[%r6], %f208;
	bar.sync 	0;
	ld.shared.f32 	%f209, [%r5];
	ld.shared.f32 	%f210, [%r7];
	fma.rn.f32 	%f211, %f209, %f210, %f405;
	ld.shared.f32 	%f212, [%r5+4];
	ld.shared.f32 	%f213, [%r7+128];
	fma.rn.f32 	%f214, %f212, %f213, %f211;
	ld.shared.f32 	%f215, [%r5+8];
	ld.shared.f32 	%f216, [%r7+256];
	fma.rn.f32 	%f217, %f215, %f216, %f214;
	ld.shared.f32 	%f218, [%r5+12];
	ld.shared.f32 	%f219, [%r7+384];
	fma.rn.f32 	%f220, %f218, %f219, %f217;
	ld.shared.f32 	%f221, [%r5+16];
	ld.shared.f32 	%f222, [%r7+512];
	fma.rn.f32 	%f223, %f221, %f222, %f220;
	ld.shared.f32 	%f224, [%r5+20];
	ld.shared.f32 	%f225, [%r7+640];
	fma.rn.f32 	%f226, %f224, %f225, %f223;
	ld.shared.f32 	%f227, [%r5+24];
	ld.shared.f32 	%f228, [%r7+768];
	fma.rn.f32 	%f229, %f227, %f228, %f226;
	ld.shared.f32 	%f230, [%r5+28];
	ld.shared.f32 	%f231, [%r7+896];
	fma.rn.f32 	%f232, %f230, %f231, %f229;
	ld.shared.f32 	%f233, [%r5+32];
	ld.shared.f32 	%f234, [%r7+1024];
	fma.rn.f32 	%f235, %f233, %f234, %f232;
	ld.shared.f32 	%f236, [%r5+36];
	ld.shared.f32 	%f237, [%r7+1152];
	fma.rn.f32 	%f238, %f236, %f237, %f235;
	ld.shared.f32 	%f239, [%r5+40];
	ld.shared.f32 	%f240, [%r7+1280];
	fma.rn.f32 	%f241, %f239, %f240, %f238;
	ld.shared.f32 	%f242, [%r5+44];
	ld.shared.f32 	%f243, [%r7+1408];
	fma.rn.f32 	%f244, %f242, %f243, %f241;
	ld.shared.f32 	%f245, [%r5+48];
	ld.shared.f32 	%f246, [%r7+1536];
	fma.rn.f32 	%f247, %f245, %f246, %f244;
	ld.shared.f32 	%f248, [%r5+52];
	ld.shared.f32 	%f249, [%r7+1664];
	fma.rn.f32 	%f250, %f248, %f249, %f247;
	ld.shared.f32 	%f251, [%r5+56];
	ld.shared.f32 	%f252, [%r7+1792];
	fma.rn.f32 	%f253, %f251, %f252, %f250;
	ld.shared.f32 	%f254, [%r5+60];
	ld.shared.f32 	%f255, [%r7+1920];
	fma.rn.f32 	%f256, %f254, %f255, %f253;
	ld.shared.f32 	%f257, [%r5+64];
	ld.shared.f32 	%f258, [%r7+2048];
	fma.rn.f32 	%f259, %f257, %f258, %f256;
	ld.shared.f32 	%f260, [%r5+68];
	ld.shared.f32 	%f261, [%r7+2176];
	fma.rn.f32 	%f262, %f260, %f261, %f259;
	ld.shared.f32 	%f263, [%r5+72];
	ld.shared.f32 	%f264, [%r7+2304];
	fma.rn.f32 	%f265, %f263, %f264, %f262;
	ld.shared.f32 	%f266, [%r5+76];
	ld.shared.f32 	%f267, [%r7+2432];
	fma.rn.f32 	%f268, %f266, %f267, %f265;
	ld.shared.f32 	%f269, [%r5+80];
	ld.shared.f32 	%f270, [%r7+2560];
	fma.rn.f32 	%f271, %f269, %f270, %f268;
	ld.shared.f32 	%f272, [%r5+84];
	ld.shared.f32 	%f273, [%r7+2688];
	fma.rn.f32 	%f274, %f272, %f273, %f271;
	ld.shared.f32 	%f275, [%r5+88];
	ld.shared.f32 	%f276, [%r7+2816];
	fma.rn.f32 	%f277, %f275, %f276, %f274;
	ld.shared.f32 	%f278, [%r5+92];
	ld.shared.f32 	%f279, [%r7+2944];
	fma.rn.f32 	%f280, %f278, %f279, %f277;
	ld.shared.f32 	%f281, [%r5+96];
	ld.shared.f32 	%f282, [%r7+3072];
	fma.rn.f32 	%f283, %f281, %f282, %f280;
	ld.shared.f32 	%f284, [%r5+100];
	ld.shared.f32 	%f285, [%r7+3200];
	fma.rn.f32 	%f286, %f284, %f285, %f283;
	ld.shared.f32 	%f287, [%r5+104];
	ld.shared.f32 	%f288, [%r7+3328];
	fma.rn.f32 	%f289, %f287, %f288, %f286;
	ld.shared.f32 	%f290, [%r5+108];
	ld.shared.f32 	%f291, [%r7+3456];
	fma.rn.f32 	%f292, %f290, %f291, %f289;
	ld.shared.f32 	%f293, [%r5+112];
	ld.shared.f32 	%f294, [%r7+3584];
	fma.rn.f32 	%f295, %f293, %f294, %f292;
	ld.shared.f32 	%f296, [%r5+116];
	ld.shared.f32 	%f297, [%r7+3712];
	fma.rn.f32 	%f298, %f296, %f297, %f295;
	ld.shared.f32 	%f299, [%r5+120];
	ld.shared.f32 	%f300, [%r7+3840];
	fma.rn.f32 	%f301, %f299, %f300, %f298;
	ld.shared.f32 	%f302, [%r5+124];
	ld.shared.f32 	%f303, [%r7+3968];
	fma.rn.f32 	%f405, %f302, %f303, %f301;
	bar.sync 	0;
	mul.wide.u32 	%rd14, %r35, 4;
	add.s64 	%rd15, %rd7, %rd14;
	ld.global.f32 	%f304, [%rd15];
	st.shared.f32 	[%r6], %f304;
	bar.sync 	0;
	ld.shared.f32 	%f305, [%r5];
	ld.shared.f32 	%f306, [%r7];
	fma.rn.f32 	%f307, %f305, %f306, %f404;
	ld.shared.f32 	%f308, [%r5+4];
	ld.shared.f32 	%f309, [%r7+128];
	fma.rn.f32 	%f310, %f308, %f309, %f307;
	ld.shared.f32 	%f311, [%r5+8];
	ld.shared.f32 	%f312, [%r7+256];
	fma.rn.f32 	%f313, %f311, %f312, %f310;
	ld.shared.f32 	%f314, [%r5+12];
	ld.shared.f32 	%f315, [%r7+384];
	fma.rn.f32 	%f316, %f314, %f315, %f313;
	ld.shared.f32 	%f317, [%r5+16];
	ld.shared.f32 	%f318, [%r7+512];
	fma.rn.f32 	%f319, %f317, %f318, %f316;
	ld.shared.f32 	%f320, [%r5+20];
	ld.shared.f32 	%f321, [%r7+640];
	fma.rn.f32 	%f322, %f320, %f321, %f319;
	ld.shared.f32 	%f323, [%r5+24];
	ld.shared.f32 	%f324, [%r7+768];
	fma.rn.f32 	%f325, %f323, %f324, %f322;
	ld.shared.f32 	%f326, [%r5+28];
	ld.shared.f32 	%f327, [%r7+896];
	fma.rn.f32 	%f328, %f326, %f327, %f325;
	ld.shared.f32 	%f329, [%r5+32];
	ld.shared.f32 	%f330, [%r7+1024];
	fma.rn.f32 	%f331, %f329, %f330, %f328;
	ld.shared.f32 	%f332, [%r5+36];
	ld.shared.f32 	%f333, [%r7+1152];
	fma.rn.f32 	%f334, %f332, %f333, %f331;
	ld.shared.f32 	%f335, [%r5+40];
	ld.shared.f32 	%f336, [%r7+1280];
	fma.rn.f32 	%f337, %f335, %f336, %f334;
	ld.shared.f32 	%f338, [%r5+44];
	ld.shared.f32 	%f339, [%r7+1408];
	fma.rn.f32 	%f340, %f338, %f339, %f337;
	ld.shared.f32 	%f341, [%r5+48];
	ld.shared.f32 	%f342, [%r7+1536];
	fma.rn.f32 	%f343, %f341, %f342, %f340;
	ld.shared.f32 	%f344, [%r5+52];
	ld.shared.f32 	%f345, [%r7+1664];
	fma.rn.f32 	%f346, %f344, %f345, %f343;
	ld.shared.f32 	%f347, [%r5+56];
	ld.shared.f32 	%f348, [%r7+1792];
	fma.rn.f32 	%f349, %f347, %f348, %f346;
	ld.shared.f32 	%f350, [%r5+60];
	ld.shared.f32 	%f351, [%r7+1920];
	fma.rn.f32 	%f352, %f350, %f351, %f349;
	ld.shared.f32 	%f353, [%r5+64];
	ld.shared.f32 	%f354, [%r7+2048];
	fma.rn.f32 	%f355, %f353, %f354, %f352;
	ld.shared.f32 	%f356, [%r5+68];
	ld.shared.f32 	%f357, [%r7+2176];
	fma.rn.f32 	%f358, %f356, %f357, %f355;
	ld.shared.f32 	%f359, [%r5+72];
	ld.shared.f32 	%f360, [%r7+2304];
	fma.rn.f32 	%f361, %f359, %f360, %f358;
	ld.shared.f32 	%f362, [%r5+76];
	ld.shared.f32 	%f363, [%r7+2432];
	fma.rn.f32 	%f364, %f362, %f363, %f361;
	ld.shared.f32 	%f365, [%r5+80];
	ld.shared.f32 	%f366, [%r7+2560];
	fma.rn.f32 	%f367, %f365, %f366, %f364;
	ld.shared.f32 	%f368, [%r5+84];
	ld.shared.f32 	%f369, [%r7+2688];
	fma.rn.f32 	%f370, %f368, %f369, %f367;
	ld.shared.f32 	%f371, [%r5+88];
	ld.shared.f32 	%f372, [%r7+2816];
	fma.rn.f32 	%f373, %f371, %f372, %f370;
	ld.shared.f32 	%f374, [%r5+92];
	ld.shared.f32 	%f375, [%r7+2944];
	fma.rn.f32 	%f376, %f374, %f375, %f373;
	ld.shared.f32 	%f377, [%r5+96];
	ld.shared.f32 	%f378, [%r7+3072];
	fma.rn.f32 	%f379, %f377, %f378, %f376;
	ld.shared.f32 	%f380, [%r5+100];
	ld.shared.f32 	%f381, [%r7+3200];
	fma.rn.f32 	%f382, %f380, %f381, %f379;
	ld.shared.f32 	%f383, [%r5+104];
	ld.shared.f32 	%f384, [%r7+3328];
	fma.rn.f32 	%f385, %f383, %f384, %f382;
	ld.shared.f32 	%f386, [%r5+108];
	ld.shared.f32 	%f387, [%r7+3456];
	fma.rn.f32 	%f388, %f386, %f387, %f385;
	ld.shared.f32 	%f389, [%r5+112];
	ld.shared.f32 	%f390, [%r7+3584];
	fma.rn.f32 	%f391, %f389, %f390, %f388;
	ld.shared.f32 	%f392, [%r5+116];
	ld.shared.f32 	%f393, [%r7+3712];
	fma.rn.f32 	%f394, %f392, %f393, %f391;
	ld.shared.f32 	%f395, [%r5+120];
	ld.shared.f32 	%f396, [%r7+3840];
	fma.rn.f32 	%f397, %f395, %f396, %f394;
	ld.shared.f32 	%f398, [%r5+124];
	ld.shared.f32 	%f399, [%r7+3968];
	fma.rn.f32 	%f404, %f398, %f399, %f397;
	bar.sync 	0;
	add.s32 	%r43, %r43, 1;
	setp.eq.s32 	%p2, %r43, 0;
	add.s32 	%r42, %r42, 32;
	shl.b32 	%r36, %r17, 5;
	add.s32 	%r41, %r41, %r36;
	@%p2 bra 	$L__BB0_3;
	bra.uni 	$L__BB0_2;
$L__BB0_3:
	ld.param.u64 	%rd27, [_Z19matmul_tiled_kernelPfS_S_j_param_2];
	mad.lo.s32 	%r37, %r17, %r2, %r4;
	cvta.to.global.u64 	%rd16, %rd27;
	mul.wide.u32 	%rd17, %r37, 4;
	add.s64 	%rd18, %rd16, %rd17;
	st.global.f32 	[%rd18], %f407;
	add.s32 	%r38, %r37, 32;
	mul.wide.u32 	%rd19, %r38, 4;
	add.s64 	%rd20, %rd16, %rd19;
	st.global.f32 	[%rd20], %f406;
	add.s32 	%r39, %r37, 64;
	mul.wide.u32 	%rd21, %r39, 4;
	add.s64 	%rd22, %rd16, %rd21;
	st.global.f32 	[%rd22], %f405;
	add.s32 	%r40, %r37, 96;
	mul.wide.u32 	%rd23, %r40, 4;
	add.s64 	%rd24, %rd16, %rd23;
	st.global.f32 	[%rd24], %f404;
	ret;

}


// ===== COMPILED SASS (sm_100) =====

	.target	sm_100

	.elftype	@"ET_EXEC"


//--------------------- .note.nv.tkinfo           --------------------------
	.section	.note.nv.tkinfo,"",@"SHT_NOTE"
	.sectionflags	@"SHF_NOTE_NV_TKINFO"
	.tkinfo
        /*0018*/ 	.word	0x00000002
        /*0030*/ 	.string	""
        /*0030*/ 	.string	"ptxas"
        /*0030*/ 	.string	"Cuda compilation tools, release 13.0, V13.0.88"
        /*0030*/ 	.string	"Build cuda_13.0.r13.0/compiler.36424714_0"
        /*0030*/ 	.string	"-arch sm_100 -m 64 "



//--------------------- .note.nv.cuinfo           --------------------------
	.section	.note.nv.cuinfo,"",@"SHT_NOTE"
	.sectionflags	@"SHF_NOTE_NV_CUINFO"
        /*0018*/ 	.short	0x0002
        /*001a*/ 	.short	0x0064
        /*001c*/ 	.short	0x0082
	.zero		2


//--------------------- .nv.info                  --------------------------
	.section	.nv.info,"",@"SHT_CUDA_INFO"
	.align	4


	//----- nvinfo : EIATTR_REGCOUNT
	.align		4
        /*0000*/ 	.byte	0x04, 0x2f
        /*0002*/ 	.short	(.L_1 - .L_0)
	.align		4
.L_0:
        /*0004*/ 	.word	index@(_Z19matmul_tiled_kernelPfS_S_j)
        /*0008*/ 	.word	0x00000020


	//----- nvinfo : EIATTR_FRAME_SIZE
	.align		4
.L_1:
        /*000c*/ 	.byte	0x04, 0x11
        /*000e*/ 	.short	(.L_3 - .L_2)
	.align		4
.L_2:
        /*0010*/ 	.word	index@(_Z19matmul_tiled_kernelPfS_S_j)
        /*0014*/ 	.word	0x00000000


	//----- nvinfo : EIATTR_MIN_STACK_SIZE
	.align		4
.L_3:
        /*0018*/ 	.byte	0x04, 0x12
        /*001a*/ 	.short	(.L_5 - .L_4)
	.align		4
.L_4:
        /*001c*/ 	.word	index@(_Z19matmul_tiled_kernelPfS_S_j)
        /*0020*/ 	.word	0x00000000
.L_5:


//--------------------- .nv.compat                --------------------------
	.section	.nv.compat,"",@"SHT_CUDA_COMPAT_INFO"
	.align	4
        /*0000*/ 	.byte	0x02, 0x09, 0x00, 0x00, 0x02, 0x02, 0x01, 0x00, 0x02, 0x05, 0x05, 0x00, 0x03, 0x07, 0x01, 0x01
        /*0010*/ 	.byte	0x02, 0x03, 0x00, 0x00, 0x02, 0x06, 0x01, 0x00, 0x04, 0x0b, 0x08, 0x00, 0x09, 0x00, 0x00, 0x00
        /*0020*/ 	.byte	0x00, 0x00, 0x00, 0x00


//--------------------- .nv.info._Z19matmul_tiled_kernelPfS_S_j --------------------------
	.section	.nv.info._Z19matmul_tiled_kernelPfS_S_j,"",@"SHT_CUDA_INFO"
	.sectionflags	@""
	.align	4


	//----- nvinfo : EIATTR_CUDA_API_VERSION
	.align		4
        /*0000*/ 	.byte	0x04, 0x37
        /*0002*/ 	.short	(.L_7 - .L_6)
.L_6:
        /*0004*/ 	.word	0x00000082


	//----- nvinfo : EIATTR_KPARAM_INFO
	.align		4
.L_7:
        /*0008*/ 	.byte	0x04, 0x17
        /*000a*/ 	.short	(.L_9 - .L_8)
.L_8:
        /*000c*/ 	.word	0x00000000
        /*0010*/ 	.short	0x0003
        /*0012*/ 	.short	0x0018
        /*0014*/ 	.byte	0x00, 0xf0, 0x11, 0x00


	//----- nvinfo : EIATTR_KPARAM_INFO
	.align		4
.L_9:
        /*0018*/ 	.byte	0x04, 0x17
        /*001a*/ 	.short	(.L_11 - .L_10)
.L_10:
        /*001c*/ 	.word	0x00000000
        /*0020*/ 	.short	0x0002
        /*0022*/ 	.short	0x0010
        /*0024*/ 	.byte	0x00, 0xf5, 0x21, 0x00


	//----- nvinfo : EIATTR_KPARAM_INFO
	.align		4
.L_11:
        /*0028*/ 	.byte	0x04, 0x17
        /*002a*/ 	.short	(.L_13 - .L_12)
.L_12:
        /*002c*/ 	.word	0x00000000
        /*0030*/ 	.short	0x0001
        /*0032*/ 	.short	0x0008
        /*0034*/ 	.byte	0x00, 0xf5, 0x21, 0x00


	//----- nvinfo : EIATTR_KPARAM_INFO
	.align		4
.L_13:
        /*0038*/ 	.byte	0x04, 0x17
        /*003a*/ 	.short	(.L_15 - .L_14)
.L_14:
        /*003c*/ 	.word	0x00000000
        /*0040*/ 	.short	0x0000
        /*0042*/ 	.short	0x0000
        /*0044*/ 	.byte	0x00, 0xf5, 0x21, 0x00


	//----- nvinfo : EIATTR_SPARSE_MMA_MASK
	.align		4
.L_15:
        /*0048*/ 	.byte	0x03, 0x50
        /*004a*/ 	.short	0x0000


	//----- nvinfo : EIATTR_MAXREG_COUNT
	.align		4
        /*004c*/ 	.byte	0x03, 0x1b
        /*004e*/ 	.short	0x00ff


	//----- nvinfo : EIATTR_NUM_BARRIERS
	.align		4
        /*0050*/ 	.byte	0x02, 0x4c
        /*0052*/ 	.byte	0x01
	.zero		1


	//----- nvinfo : EIATTR_MERCURY_ISA_VERSION
	.align		4
        /*0054*/ 	.byte	0x03, 0x5f
        /*0056*/ 	.short	0x0101


	//----- nvinfo : EIATTR_VRC_CTA_INIT_COUNT
	.align		4
        /*0058*/ 	.byte	0x02, 0x4a
	.zero		1
	.zero		1


	//----- nvinfo : EIATTR_EXIT_INSTR_OFFSETS
	.align		4
        /*005c*/ 	.byte	0x04, 0x1c
        /*005e*/ 	.short	(.L_17 - .L_16)


	//   ....[0]....
.L_16:
        /*0060*/ 	.word	0x00001710


	//----- nvinfo : EIATTR_CBANK_PARAM_SIZE
	.align		4
.L_17:
        /*0064*/ 	.byte	0x03, 0x19
        /*0066*/ 	.short	0x001c


	//----- nvinfo : EIATTR_PARAM_CBANK
	.align		4
        /*0068*/ 	.byte	0x04, 0x0a
        /*006a*/ 	.short	(.L_19 - .L_18)
	.align		4
.L_18:
        /*006c*/ 	.word	index@(.nv.constant0._Z19matmul_tiled_kernelPfS_S_j)
        /*0070*/ 	.short	0x0380
        /*0072*/ 	.short	0x001c


	//----- nvinfo : EIATTR_SW_WAR
	.align		4
.L_19:
        /*0074*/ 	.byte	0x04, 0x36
        /*0076*/ 	.short	(.L_21 - .L_20)
.L_20:
        /*0078*/ 	.word	0x00000008
.L_21:


//--------------------- .nv.callgraph             --------------------------
	.section	.nv.callgraph,"",@"SHT_CUDA_CALLGRAPH"
	.align	4
	.sectionentsize	8
	.align		4
        /*0000*/ 	.word	0x00000000
	.align		4
        /*0004*/ 	.word	0xffffffff
	.align		4
        /*0008*/ 	.word	0x00000000
	.align		4
        /*000c*/ 	.word	0xfffffffe
	.align		4
        /*0010*/ 	.word	0x00000000
	.align		4
        /*0014*/ 	.word	0xfffffffd
	.align		4
        /*0018*/ 	.word	0x00000000
	.align		4
        /*001c*/ 	.word	0xfffffffc


//--------------------- .text._Z19matmul_tiled_kernelPfS_S_j --------------------------
	.section	.text._Z19matmul_tiled_kernelPfS_S_j,"ax",@progbits
	.align	128
        .global         _Z19matmul_tiled_kernelPfS_S_j
        .type           _Z19matmul_tiled_kernelPfS_S_j,@function
        .size           _Z19matmul_tiled_kernelPfS_S_j,(.L_x_3 - _Z19matmul_tiled_kernelPfS_S_j)
        .other          _Z19matmul_tiled_kernelPfS_S_j,@"STO_CUDA_ENTRY STV_DEFAULT"
_Z19matmul_tiled_kernelPfS_S_j:
.text._Z19matmul_tiled_kernelPfS_S_j:
[----:B------:R-:W-:Y:S01]  /*0000*/  LDC R1, c[0x0][0x37c] ;  /* 0x0000df00ff017b82 */ /* 0x000fe20000000800 */
[----:B------:R-:W0:Y:S01]  /*0010*/  S2R R17, SR_CTAID.X ;  /* 0x0000000000117919 */ /* 0x000e220000002500 */
[----:B------:R-:W1:Y:S01]  /*0020*/  LDCU UR6, c[0x0][0x398] ;  /* 0x00007300ff0677ac */ /* 0x000e620008000800 */
[----:B------:R-:W-:Y:S01]  /*0030*/  HFMA2 R19, -RZ, RZ, 0, 0 ;  /* 0x00000000ff137431 */ /* 0x000fe200000001ff */
[----:B------:R-:W-:Y:S01]  /*0040*/  MOV R22, RZ ;  /* 0x000000ff00167202 */ /* 0x000fe20000000f00 */
[----:B------:R-:W2:Y:S01]  /*0050*/  S2R R18, SR_CTAID.Y ;  /* 0x0000000000127919 */ /* 0x000ea20000002600 */
[----:B------:R-:W2:Y:S01]  /*0060*/  LDCU UR4, c[0x0][0x364] ;  /* 0x00006c80ff0477ac */ /* 0x000ea20008000800 */
[----:B------:R-:W-:Y:S01]  /*0070*/  CS2R R20, SRZ ;  /* 0x0000000000147805 */ /* 0x000fe2000001ff00 */
[----:B------:R-:W2:Y:S01]  /*0080*/  S2R R6, SR_TID.Y ;  /* 0x0000000000067919 */ /* 0x000ea20000002200 */
[----:B------:R-:W0:Y:S01]  /*0090*/  LDCU UR5, c[0x0][0x360] ;  /* 0x00006c00ff0577ac */ /* 0x000e220008000800 */
[----:B------:R-:W3:Y:S01]  /*00a0*/  S2R R0, SR_TID.X ;  /* 0x0000000000007919 */ /* 0x000ee20000002100 */
[----:B------:R-:W4:Y:S01]  /*00b0*/  LDCU.64 UR8, c[0x0][0x358] ;  /* 0x00006b00ff0877ac */ /* 0x000f220008000a00 */
[----:B-1----:R-:W-:-:S04]  /*00c0*/  MOV R9, UR6 ;  /* 0x0000000600097c02 */ /* 0x002fc80008000f00 */
[----:B------:R-:W-:Y:S01]  /*00d0*/  ISETP.GE.U32.AND P0, PT, R9, 0x20, PT ;  /* 0x000000200900780c */ /* 0x000fe20003f06070 */
[----:B0-----:R-:W-:Y:S02]  /*00e0*/  IMAD R17, R17, UR5, RZ ;  /* 0x0000000511117c24 */ /* 0x001fe4000f8e02ff */
[----:B--2---:R-:W-:-:S03]  /*00f0*/  IMAD R18, R18, UR4, R6 ;  /* 0x0000000412127c24 */ /* 0x004fc6000f8e0206 */
[----:B---3--:R-:W-:-:S07]  /*0100*/  LEA R17, R17, R0, 0x2 ;  /* 0x0000000011117211 */ /* 0x008fce00078e10ff */
[----:B----4-:R-:W-:Y:S05]  /*0110*/  @!P0 BRA `(.L_x_0) ;  /* 0x0000001400488947 */ /* 0x010fea0003800000 */
[----:B------:R-:W0:Y:S01]  /*0120*/  S2UR UR6, SR_CgaCtaId ;  /* 0x00000000000679c3 */ /* 0x000e220000008800 */
[----:B------:R-:W-:Y:S01]  /*0130*/  UMOV UR4, 0x400 ;  /* 0x0000040000047882 */ /* 0x000fe20000000000 */
[-C--:B------:R-:W-:Y:S01]  /*0140*/  IMAD R4, R6, R9.reuse, R17 ;  /* 0x0000000906047224 */ /* 0x080fe200078e0211 */
[----:B------:R-:W-:Y:S01]  /*0150*/  UIADD3 UR5, UPT, UPT, UR4, 0x1000, URZ ;  /* 0x0000100004057890 */ /* 0x000fe2000fffe0ff */
[----:B------:R-:W-:Y:S01]  /*0160*/  SHF.R.U32.HI R5, RZ, 0x5, R9 ;  /* 0x00000005ff057819 */ /* 0x000fe20000011609 */
[----:B------:R-:W-:Y:S01]  /*0170*/  IMAD R2, R18, R9, R0 ;  /* 0x0000000912027224 */ /* 0x000fe200078e0200 */
[----:B------:R-:W-:Y:S02]  /*0180*/  MOV R19, RZ ;  /* 0x000000ff00137202 */ /* 0x000fe40000000f00 */
[----:B------:R-:W1:Y:S01]  /*0190*/  LDC R3, c[0x0][0x398] ;  /* 0x0000e600ff037b82 */ /* 0x000e620000000800 */
[----:B------:R-:W-:Y:S02]  /*01a0*/  IADD3 R5, PT, PT, -R5, RZ, RZ ;  /* 0x000000ff05057210 */ /* 0x000fe40007ffe1ff */
[----:B------:R-:W-:-:S05]  /*01b0*/  IADD3 R4, PT, PT, R4, 0x40, RZ ;  /* 0x0000004004047810 */ /* 0x000fca0007ffe0ff */
[----:B------:R-:W2:Y:S08]  /*01c0*/  LDC.64 R26, c[0x0][0x380] ;  /* 0x0000e000ff1a7b82 */ /* 0x000eb00000000a00 */
[----:B------:R-:W3:Y:S01]  /*01d0*/  LDC.64 R24, c[0x0][0x388] ;  /* 0x0000e200ff187b82 */ /* 0x000ee20000000a00 */
[----:B0-----:R-:W-:Y:S02]  /*01e0*/  ULEA UR5, UR6, UR5, 0x18 ;  /* 0x0000000506057291 */ /* 0x001fe4000f8ec0ff */
[----:B------:R-:W-:-:S04]  /*01f0*/  ULEA UR4, UR6, UR4, 0x18 ;  /* 0x0000000406047291 */ /* 0x000fc8000f8ec0ff */
[----:B------:R-:W-:Y:S02]  /*0200*/  LEA R7, R0, UR5, 0x2 ;  /* 0x0000000500077c11 */ /* 0x000fe4000f8e10ff */
[C---:B------:R-:W-:Y:S02]  /*0210*/  LEA R16, R6.reuse, UR4, 0x7 ;  /* 0x0000000406107c11 */ /* 0x040fe4000f8e38ff */
[----:B------:R-:W-:-:S07]  /*0220*/  LEA R6, R6, R7, 0x7 ;  /* 0x0000000706067211 */ /* 0x000fce00078e38ff */
.L_x_1:
[----:B------:R-:W-:Y:S01]  /*0230*/  IADD3 R9, PT, PT, R4, -0x40, RZ ;  /* 0xffffffc004097810 */ /* 0x000fe20007ffe0ff */
[----:B--2---:R-:W-:-:S04]  /*0240*/  IMAD.WIDE.U32 R10, R2, 0x4, R26 ;  /* 0x00000004020a7825 */ /* 0x004fc800078e001a */
[----:B---3--:R-:W-:Y:S02]  /*0250*/  IMAD.WIDE.U32 R8, R9, 0x4, R24 ;  /* 0x0000000409087825 */ /* 0x008fe400078e0018 */
[----:B------:R-:W2:Y:S04]  /*0260*/  LDG.E R10, desc[UR8][R10.64] ;  /* 0x000000080a0a7981 */ /* 0x000ea8000c1e1900 */
[----:B------:R-:W3:Y:S01]  /*0270*/  LDG.E R9, desc[UR8][R8.64] ;  /* 0x0000000808097981 */ /* 0x000ee2000c1e1900 */
[----:B------:R-:W-:-:S05]  /*0280*/  LEA R23, R0, R16, 0x2 ;  /* 0x0000001000177211 */ /* 0x000fca00078e10ff */
[----:B--2---:R-:W-:Y:S04]  /*0290*/  STS [R23], R10 ;  /* 0x0000000a17007388 */ /* 0x004fe80000000800 */
[----:B---3--:R-:W-:Y:S01]  /*02a0*/  STS [R6], R9 ;  /* 0x0000000906007388 */ /* 0x008fe20000000800 */
[----:B------:R-:W-:Y:S06]  /*02b0*/  BAR.SYNC.DEFER_BLOCKING 0x0 ;  /* 0x0000000000007b1d */ /* 0x000fec0000010000 */
[----:B------:R-:W-:Y:S04]  /*02c0*/  LDS R29, [R7] ;  /* 0x00000000071d7984 */ /* 0x000fe80000000800 */
[----:B------:R-:W0:Y:S04]  /*02d0*/  LDS.128 R12, [R16] ;  /* 0x00000000100c7984 */ /* 0x000e280000000c00 */
[----:B------:R-:W2:Y:S04]  /*02e0*/  LDS R11, [R7+0x80] ;  /* 0x00008000070b7984 */ /* 0x000ea80000000800 */
[----:B------:R-:W3:Y:S04]  /*02f0*/  LDS R8, [R7+0x100] ;  /* 0x0001000007087984 */ /* 0x000ee80000000800 */
[----:B------:R-:W4:Y:S01]  /*0300*/  LDS R28, [R7+0x180] ;  /* 0x00018000071c7984 */ /* 0x000f220000000800 */
[----:B0-----:R-:W-:-:S03]  /*0310*/  FFMA R12, R12, R29, R20 ;  /* 0x0000001d0c0c7223 */ /* 0x001fc60000000014 */
[----:B------:R-:W-:Y:S01]  /*0320*/  LDS R20, [R7+0x380] ;  /* 0x0003800007147984 */ /* 0x000fe20000000800 */
[----:B--2---:R-:W-:-:S03]  /*0330*/  FFMA R11, R11, R13, R12 ;  /* 0x0000000d0b0b7223 */ /* 0x004fc6000000000c */
[----:B------:R-:W-:Y:S01]  /*0340*/  LDS R13, [R7+0x200] ;  /* 0x00020000070d7984 */ /* 0x000fe20000000800 */
[----:B---3--:R-:W-:-:S03]  /*0350*/  FFMA R23, R8, R14, R11 ;  /* 0x0000000e08177223 */ /* 0x008fc6000000000b */
[----:B------:R-:W0:Y:S01]  /*0360*/  LDS.128 R8, [R16+0x10] ;  /* 0x0000100010087984 */ /* 0x000e220000000c00 */
[----:B----4-:R-:W-:-:S03]  /*0370*/  FFMA R15, R28, R15, R23 ;  /* 0x0000000f1c0f7223 */ /* 0x010fc60000000017 */
[----:B------:R-:W2:Y:S04]  /*0380*/  LDS R23, [R7+0x280] ;  /* 0x0002800007177984 */ /* 0x000ea80000000800 */
[----:B------:R-:W3:Y:S01]  /*0390*/  LDS R12, [R7+0x300] ;  /* 0x00030000070c7984 */ /* 0x000ee20000000800 */
[----:B0-----:R-:W-:-:S04]  /*03a0*/  FFMA R8, R8, R13, R15 ;  /* 0x0000000d08087223 */ /* 0x001fc8000000000f */
[----:B--2---:R-:W-:Y:S02]  /*03b0*/  FFMA R23, R23, R9, R8 ;  /* 0x0000000917177223 */ /* 0x004fe40000000008 */
[----:B------:R-:W-:Y:S02]  /*03c0*/  LDS R9, [R7+0x400] ;  /* 0x0004000007097984 */ /* 0x000fe40000000800 */
[----:B---3--:R-:W-:Y:S02]  /*03d0*/  FFMA R23, R12, R10, R23 ;  /* 0x0000000a0c177223 */ /* 0x008fe40000000017 */
[----:B------:R-:W0:Y:S02]  /*03e0*/  LDS.128 R12, [R16+0x20] ;  /* 0x00002000100c7984 */ /* 0x000e240000000c00 */
[----:B------:R-:W-:Y:S02]  /*03f0*/  FFMA R11, R20, R11, R23 ;  /* 0x0000000b140b7223 */ /* 0x000fe40000000017 */
[----:B------:R-:W2:Y:S04]  /*0400*/  LDS R23, [R7+0x480] ;  /* 0x0004800007177984 */ /* 0x000ea80000000800 */
[----:B------:R-:W3:Y:S04]  /*0410*/  LDS R8, [R7+0x500] ;  /* 0x0005000007087984 */ /* 0x000ee80000000800 */
[----:B------:R-:W4:Y:S01]  /*0420*/  LDS R20, [R7+0x580] ;  /* 0x0005800007147984 */ /* 0x000f220000000800 */
[----:B0-----:R-:W-:-:S04]  /*0430*/  FFMA R12, R12, R9, R11 ;  /* 0x000000090c0c7223 */ /* 0x001fc8000000000b */
[----:B--2---:R-:W-:Y:S02]  /*0440*/  FFMA R23, R23, R13, R12 ;  /* 0x0000000d17177223 */ /* 0x004fe4000000000c */
[----:B------:R-:W-:Y:S02]  /*0450*/  LDS R13, [R7+0x600] ;  /* 0x00060000070d7984 */ /* 0x000fe40000000800 */
[----:B---3--:R-:W-:Y:S02]  /*0460*/  FFMA R23, R8, R14, R23 ;  /* 0x0000000e08177223 */ /* 0x008fe40000000017 */
[----:B------:R-:W0:Y:S02]  /*0470*/  LDS.128 R8, [R16+0x30] ;  /* 0x0000300010087984 */ /* 0x000e240000000c00 */
[----:B----4-:R-:W-:Y:S02]  /*0480*/  FFMA R15, R20, R15, R23 ;  /* 0x0000000f140f7223 */ /* 0x010fe40000000017 */
        /* <DEDUP_REMOVED lines=29> */
[----:B------:R-:W-:Y:S01]  /*0660*/  LDS R20, [R7+0xf80] ;  /* 0x000f800007147984 */ /* 0x000fe20000000800 */
[----:B0-----:R-:W-:-:S03]  /*0670*/  FFMA R8, R12, R9, R11 ;  /* 0x000000090c087223 */ /* 0x001fc6000000000b */
[----:B------:R-:W0:Y:S01]  /*0680*/  LDS R12, [R7+0xd80] ;  /* 0x000d8000070c7984 */ /* 0x000e220000000800 */
[----:B--2---:R-:W-:-:S03]  /*0690*/  FFMA R23, R23, R13, R8 ;  /* 0x0000000d17177223 */ /* 0x004fc60000000008 */
[----:B------:R-:W-:Y:S01]  /*06a0*/  LDS R13, [R7+0xe00] ;  /* 0x000e0000070d7984 */ /* 0x000fe20000000800 */
[----:B---3--:R-:W-:-:S03]  /*06b0*/  FFMA R23, R10, R14, R23 ;  /* 0x0000000e0a177223 */ /* 0x008fc60000000017 */
[----:B------:R-:W2:Y:S04]  /*06c0*/  LDS.128 R8, [R16+0x70] ;  /* 0x0000700010087984 */ /* 0x000ea80000000c00 */
[----:B------:R-:W-:Y:S01]  /*06d0*/  LDS R14, [R7+0xf00] ;  /* 0x000f0000070e7984 */ /* 0x000fe20000000800 */
[----:B0-----:R-:W-:Y:S01]  /*06e0*/  FFMA R15, R12, R15, R23 ;  /* 0x0000000f0c0f7223 */ /* 0x001fe20000000017 */
[----:B------:R-:W-:-:S03]  /*06f0*/  IADD3 R23, PT, PT, R4, -0x20, RZ ;  /* 0xffffffe004177810 */ /* 0x000fc60007ffe0ff */
[----:B--2---:R-:W-:Y:S02]  /*0700*/  FFMA R8, R8, R13, R15 ;  /* 0x0000000d08087223 */ /* 0x004fe4000000000f */
[----:B------:R-:W-:Y:S01]  /*0710*/  IMAD.WIDE.U32 R12, R23, 0x4, R24 ;  /* 0x00000004170c7825 */ /* 0x000fe200078e0018 */
[----:B------:R-:W0:Y:S01]  /*0720*/  LDS R15, [R7+0xe80] ;  /* 0x000e8000070f7984 */ /* 0x000e220000000800 */
[----:B------:R-:W-:Y:S06]  /*0730*/  BAR.SYNC.DEFER_BLOCKING 0x0 ;  /* 0x0000000000007b1d */ /* 0x000fec0000010000 */
[----:B------:R-:W2:Y:S01]  /*0740*/  LDG.E R23, desc[UR8][R12.64] ;  /* 0x000000080c177981 */ /* 0x000ea2000c1e1900 */
[----:B0-----:R-:W-:-:S04]  /*0750*/  FFMA R9, R15, R9, R8 ;  /* 0x000000090f097223 */ /* 0x001fc80000000008 */
[----:B------:R-:W-:Y:S01]  /*0760*/  FFMA R10, R14, R10, R9 ;  /* 0x0000000a0e0a7223 */ /* 0x000fe20000000009 */
[----:B--2---:R-:W-:Y:S01]  /*0770*/  STS [R6], R23 ;  /* 0x0000001706007388 */ /* 0x004fe20000000800 */
[----:B------:R-:W-:Y:S06]  /*0780*/  BAR.SYNC.DEFER_BLOCKING 0x0 ;  /* 0x0000000000007b1d */ /* 0x000fec0000010000 */
[----:B------:R-:W-:Y:S04]  /*0790*/  LDS R8, [R7] ;  /* 0x0000000007087984 */ /* 0x000fe80000000800 */
[----:B------:R-:W0:Y:S04]  /*07a0*/  LDS.128 R12, [R16] ;  /* 0x00000000100c7984 */ /* 0x000e280000000c00 */
[----:B------:R-:W2:Y:S04]  /*07b0*/  LDS R9, [R7+0x80] ;  /* 0x0000800007097984 */ /* 0x000ea80000000800 */
[----:B------:R-:W3:Y:S01]  /*07c0*/  LDS R28, [R7+0x100] ;  /* 0x00010000071c7984 */ /* 0x000ee20000000800 */
[----:B0-----:R-:W-:-:S03]  /*07d0*/  FFMA R8, R12, R8, R21 ;  /* 0x000000080c087223 */ /* 0x001fc60000000015 */
[----:B------:R-:W0:Y:S01]  /*07e0*/  LDS R21, [R7+0x180] ;  /* 0x0001800007157984 */ /* 0x000e220000000800 */
[----:B--2---:R-:W-:-:S03]  /*07f0*/  FFMA R9, R9, R13, R8 ;  /* 0x0000000d09097223 */ /* 0x004fc60000000008 */
[----:B------:R-:W-:Y:S01]  /*0800*/  LDS R8, [R7+0x200] ;  /* 0x0002000007087984 */ /* 0x000fe20000000800 */
[----:B---3--:R-:W-:-:S03]  /*0810*/  FFMA R14, R28, R14, R9 ;  /* 0x0000000e1c0e7223 */ /* 0x008fc60000000009 */
[----:B------:R-:W-:Y:S01]  /*0820*/  LDS R9, [R7+0x280] ;  /* 0x0002800007097984 */ /* 0x000fe20000000800 */
[----:B0-----:R-:W-:-:S03]  /*0830*/  FFMA R21, R21, R15, R14 ;  /* 0x0000000f15157223 */ /* 0x001fc6000000000e */
[----:B------:R-:W0:Y:S02]  /*0840*/  LDS.128 R12, [R16+0x10] ;  /* 0x00001000100c7984 */ /* 0x000e240000000c00 */
[----:B0-----:R-:W-:Y:S02]  /*0850*/  FFMA R8, R12, R8, R21 ;  /* 0x000000080c087223 */ /* 0x001fe40000000015 */
[----:B------:R-:W0:Y:S02]  /*0860*/  LDS R12, [R7+0x300] ;  /* 0x00030000070c7984 */ /* 0x000e240000000800 */
[----:B------:R-:W-:Y:S02]  /*0870*/  FFMA R9, R9, R13, R8 ;  /* 0x0000000d09097223 */ /* 0x000fe40000000008 */
[----:B------:R-:W2:Y:S04]  /*0880*/  LDS R21, [R7+0x380] ;  /* 0x0003800007157984 */ /* 0x000ea80000000800 */
[----:B------:R-:W-:Y:S01]  /*0890*/  LDS R8, [R7+0x400] ;  /* 0x0004000007087984 */ /* 0x000fe20000000800 */
[----:B0-----:R-:W-:-:S03]  /*08a0*/  FFMA R12, R12, R14, R9 ;  /* 0x0000000e0c0c7223 */ /* 0x001fc60000000009 */
[----:B------:R-:W-:Y:S01]  /*08b0*/  LDS R9, [R7+0x480] ;  /* 0x0004800007097984 */ /* 0x000fe20000000800 */
[----:B--2---:R-:W-:-:S03]  /*08c0*/  FFMA R21, R21, R15, R12 ;  /* 0x0000000f15157223 */ /* 0x004fc6000000000c */
        /* <DEDUP_REMOVED lines=48> */
[----:B------:R-:W-:Y:S01]  /*0bd0*/  FFMA R13, R9, R13, R8 ;  /* 0x0000000d090d7223 */ /* 0x000fe20000000008 */
[----:B------:R-:W-:Y:S01]  /*0be0*/  IMAD.WIDE.U32 R8, R4, 0x4, R24 ;  /* 0x0000000404087825 */ /* 0x000fe200078e0018 */
[----:B------:R-:W-:Y:S01]  /*0bf0*/  LDS R21, [R7+0xf80] ;  /* 0x000f800007157984 */ /* 0x000fe20000000800 */
[----:B------:R-:W-:Y:S06]  /*0c00*/  BAR.SYNC.DEFER_BLOCKING 0x0 ;  /* 0x0000000000007b1d */ /* 0x000fec0000010000 */
[----:B------:R-:W2:Y:S01]  /*0c10*/  LDG.E R23, desc[UR8][R8.64] ;  /* 0x0000000808177981 */ /* 0x000ea2000c1e1900 */
[----:B------:R-:W-:Y:S01]  /*0c20*/  FFMA R20, R20, R11, R10 ;  /* 0x0000000b14147223 */ /* 0x000fe2000000000a */
[----:B0-----:R-:W-:-:S02]  /*0c30*/  FFMA R14, R12, R14, R13 ;  /* 0x0000000e0c0e7223 */ /* 0x001fc4000000000d */
[----:B--2---:R-:W-:Y:S01]  /*0c40*/  STS [R6], R23 ;  /* 0x0000001706007388 */ /* 0x004fe20000000800 */
[----:B------:R-:W-:Y:S06]  /*0c50*/  BAR.SYNC.DEFER_BLOCKING 0x0 ;  /* 0x0000000000007b1d */ /* 0x000fec0000010000 */
[----:B------:R-:W-:Y:S04]  /*0c60*/  LDS R29, [R7] ;  /* 0x00000000071d7984 */ /* 0x000fe80000000800 */
[----:B------:R-:W0:Y:S04]  /*0c70*/  LDS.128 R8, [R16] ;  /* 0x0000000010087984 */ /* 0x000e280000000c00 */
        /* <DEDUP_REMOVED lines=8> */
[----:B------:R-:W-:Y:S04]  /*0d00*/  LDS R12, [R7+0x200] ;  /* 0x00020000070c7984 */ /* 0x000fe80000000800 */
[----:B------:R-:W-:Y:S01]  /*0d10*/  LDS R22, [R7+0xf80] ;  /* 0x000f800007167984 */ /* 0x000fe20000000800 */
[----:B0-----:R-:W-:-:S03]  /*0d20*/  FFMA R29, R29, R11, R10 ;  /* 0x0000000b1d1d7223 */ /* 0x001fc6000000000a */
[----:B------:R-:W0:Y:S02]  /*0d30*/  LDS.128 R8, [R16+0x10] ;  /* 0x0000100010087984 */ /* 0x000e240000000c00 */
[----:B0-----:R-:W-:Y:S02]  /*0d40*/  FFMA R8, R8, R12, R29 ;  /* 0x0000000c08087223 */ /* 0x001fe4000000001d */
[----:B------:R-:W0:Y:S02]  /*0d50*/  LDS R12, [R7+0x300] ;  /* 0x00030000070c7984 */ /* 0x000e240000000800 */
[----:B------:R-:W-:Y:S02]  /*0d60*/  FFMA R9, R13, R9, R8 ;  /* 0x000000090d097223 */ /* 0x000fe40000000008 */
[----:B------:R-:W-:Y:S04]  /*0d70*/  LDS R13, [R7+0x480] ;  /* 0x00048000070d7984 */ /* 0x000fe80000000800 */
[----:B------:R-:W-:Y:S01]  /*0d80*/  LDS R29, [R7+0xe80] ;  /* 0x000e8000071d7984 */ /* 0x000fe20000000800 */
[----:B0-----:R-:W-:-:S03]  /*0d90*/  FFMA R10, R12, R10, R9 ;  /* 0x0000000a0c0a7223 */ /* 0x001fc60000000009 */
[----:B------:R-:W-:Y:S01]  /*0da0*/  LDS R12, [R7+0x400] ;  /* 0x00040000070c7984 */ /* 0x000fe20000000800 */
[----:B------:R-:W-:-:S03]  /*0db0*/  FFMA R23, R23, R11, R10 ;  /* 0x0000000b17177223 */ /* 0x000fc6000000000a */
        /* <DEDUP_REMOVED lines=40> */
[----:B------:R-:W-:Y:S01]  /*1040*/  IADD3 R13, PT, PT, R4, 0x20, RZ ;  /* 0x00000020040d7810 */ /* 0x000fe20007ffe0ff */
[----:B------:R-:W2:Y:S02]  /*1050*/  LDS R23, [R7+0xd80] ;  /* 0x000d800007177984 */ /* 0x000ea40000000800 */
[----:B0-----:R-:W-:-:S02]  /*1060*/  FFMA R10, R12, R10, R9 ;  /* 0x0000000a0c0a7223 */ /* 0x001fc40000000009 */
[----:B------:R-:W-:Y:S02]  /*1070*/  LDS R12, [R7+0xe00] ;  /* 0x000e0000070c7984 */ /* 0x000fe40000000800 */
[----:B--2---:R-:W-:Y:S02]  /*1080*/  FFMA R23, R23, R11, R10 ;  /* 0x0000000b17177223 */ /* 0x004fe4000000000a */
[----:B------:R-:W0:Y:S02]  /*1090*/  LDS.128 R8, [R16+0x70] ;  /* 0x0000700010087984 */ /* 0x000e240000000c00 */
[----:B0-----:R-:W-:Y:S02]  /*10a0*/  FFMA R8, R8, R12, R23 ;  /* 0x0000000c08087223 */ /* 0x001fe40000000017 */
[----:B------:R-:W0:Y:S02]  /*10b0*/  LDS R12, [R7+0xf00] ;  /* 0x000f0000070c7984 */ /* 0x000e240000000800 */
[----:B------:R-:W-:Y:S01]  /*10c0*/  FFMA R29, R29, R9, R8 ;  /* 0x000000091d1d7223 */ /* 0x000fe20000000008 */
[----:B------:R-:W-:Y:S01]  /*10d0*/  IMAD.WIDE.U32 R8, R13, 0x4, R24 ;  /* 0x000000040d087825 */ /* 0x000fe200078e0018 */
[----:B------:R-:W-:Y:S06]  /*10e0*/  BAR.SYNC.DEFER_BLOCKING 0x0 ;  /* 0x0000000000007b1d */ /* 0x000fec0000010000 */
[----:B------:R-:W2:Y:S01]  /*10f0*/  LDG.E R9, desc[UR8][R8.64] ;  /* 0x0000000808097981 */ /* 0x000ea2000c1e1900 */
[----:B------:R-:W-:Y:S01]  /*1100*/  FFMA R21, R21, R15, R14 ;  /* 0x0000000f15157223 */ /* 0x000fe2000000000e */
[----:B------:R-:W-:-:S02]  /*1110*/  IADD3 R5, PT, PT, R5, 0x1, RZ ;  /* 0x0000000105057810 */ /* 0x000fc40007ffe0ff */
[----:B------:R-:W-:Y:S02]  /*1120*/  IADD3 R2, PT, PT, R2, 0x20, RZ ;  /* 0x0000002002027810 */ /* 0x000fe40007ffe0ff */
[----:B------:R-:W-:Y:S01]  /*1130*/  ISETP.NE.AND P0, PT, R5, RZ, PT ;  /* 0x000000ff0500720c */ /* 0x000fe20003f05270 */
[----:B0-----:R-:W-:-:S04]  /*1140*/  FFMA R10, R12, R10, R29 ;  /* 0x0000000a0c0a7223 */ /* 0x001fc8000000001d */
[----:B------:R-:W-:Y:S01]  /*1150*/  FFMA R22, R22, R11, R10 ;  /* 0x0000000b16167223 */ /* 0x000fe2000000000a */
[----:B--2---:R-:W-:Y:S01]  /*1160*/  STS [R6], R9 ;  /* 0x0000000906007388 */ /* 0x004fe20000000800 */
[----:B------:R-:W-:Y:S06]  /*1170*/  BAR.SYNC.DEFER_BLOCKING 0x0 ;  /* 0x0000000000007b1d */ /* 0x000fec0000010000 */
[----:B------:R-:W-:Y:S04]  /*1180*/  LDS R23, [R7] ;  /* 0x0000000007177984 */ /* 0x000fe80000000800 */
[----:B------:R-:W0:Y:S04]  /*1190*/  LDS.128 R12, [R16] ;  /* 0x00000000100c7984 */ /* 0x000e280000000c00 */
[----:B------:R-:W2:Y:S04]  /*11a0*/  LDS R29, [R7+0x80] ;  /* 0x00008000071d7984 */ /* 0x000ea80000000800 */
[----:B------:R-:W3:Y:S04]  /*11b0*/  LDS R28, [R7+0x100] ;  /* 0x00010000071c7984 */ /* 0x000ee80000000800 */
[----:B------:R-:W-:Y:S04]  /*11c0*/  LDS R8, [R7+0x200] ;  /* 0x0002000007087984 */ /* 0x000fe80000000800 */
[----:B------:R-:W-:Y:S01]  /*11d0*/  LDS R9, [R7+0x280] ;  /* 0x0002800007097984 */ /* 0x000fe20000000800 */
[----:B0-----:R-:W-:-:S03]  /*11e0*/  FFMA R12, R12, R23, R19 ;  /* 0x000000170c0c7223 */ /* 0x001fc60000000013 */
[----:B------:R-:W0:Y:S01]  /*11f0*/  LDS R19, [R7+0x180] ;  /* 0x0001800007137984 */ /* 0x000e220000000800 */
[----:B--2---:R-:W-:-:S04]  /*1200*/  FFMA R13, R29, R13, R12 ;  /* 0x0000000d1d0d7223 */ /* 0x004fc8000000000c */
[----:B---3--:R-:W-:Y:S02]  /*1210*/  FFMA R14, R28, R14, R13 ;  /* 0x0000000e1c0e7223 */ /* 0x008fe4000000000d */
[----:B------:R-:W-:Y:S02]  /*1220*/  LDS R28, [R7+0xf00] ;  /* 0x000f0000071c7984 */ /* 0x000fe40000000800 */
[----:B0-----:R-:W-:Y:S02]  /*1230*/  FFMA R19, R19, R15, R14 ;  /* 0x0000000f13137223 */ /* 0x001fe4000000000e */
[----:B------:R-:W0:Y:S02]  /*1240*/  LDS.128 R12, [R16+0x10] ;  /* 0x00001000100c7984 */ /* 0x000e240000000c00 */
[----:B0-----:R-:W-:Y:S02]  /*1250*/  FFMA R8, R12, R8, R19 ;  /* 0x000000080c087223 */ /* 0x001fe40000000013 */
[----:B------:R-:W0:Y:S02]  /*1260*/  LDS R12, [R7+0x300] ;  /* 0x00030000070c7984 */ /* 0x000e240000000800 */
[----:B------:R-:W-:-:S02]  /*1270*/  FFMA R9, R9, R13, R8 ;  /* 0x0000000d09097223 */ /* 0x000fc40000000008 */
        /* <DEDUP_REMOVED lines=53> */
[----:B------:R-:W-:-:S04]  /*15d0*/  FFMA R9, R9, R13, R12 ;  /* 0x0000000d09097223 */ /* 0x000fc8000000000c */
[----:B------:R-:W-:Y:S01]  /*15e0*/  FFMA R19, R28, R14, R9 ;  /* 0x0000000e1c137223 */ /* 0x000fe20000000009 */
[----:B-1----:R-:W-:-:S04]  /*15f0*/  MOV R9, R3 ;  /* 0x0000000300097202 */ /* 0x002fc80000000f00 */
[----:B------:R-:W-:Y:S01]  /*1600*/  LEA R4, R9, R4, 0x5 ;  /* 0x0000000409047211 */ /* 0x000fe200078e28ff */
[----:B0-----:R-:W-:Y:S01]  /*1610*/  FFMA R19, R8, R15, R19 ;  /* 0x0000000f08137223 */ /* 0x001fe20000000013 */
[----:B------:R-:W-:Y:S06]  /*1620*/  BAR.SYNC.DEFER_BLOCKING 0x0 ;  /* 0x0000000000007b1d */ /* 0x000fec0000010000 */
[----:B------:R-:W-:Y:S05]  /*1630*/  @P0 BRA `(.L_x_1) ;  /* 0xffffffe800fc0947 */ /* 0x000fea000383ffff */
.L_x_0:
[----:B------:R-:W0:Y:S01]  /*1640*/  LDC.64 R2, c[0x0][0x390] ;  /* 0x0000e400ff027b82 */ /* 0x000e220000000a00 */
[----:B------:R-:W-:-:S05]  /*1650*/  IMAD R5, R18, R9, R17 ;  /* 0x0000000912057224 */ /* 0x000fca00078e0211 */
[C---:B------:R-:W-:Y:S02]  /*1660*/  IADD3 R7, PT, PT, R5.reuse, 0x20, RZ ;  /* 0x0000002005077810 */ /* 0x040fe40007ffe0ff */
[C---:B------:R-:W-:Y:S02]  /*1670*/  IADD3 R9, PT, PT, R5.reuse, 0x40, RZ ;  /* 0x0000004005097810 */ /* 0x040fe40007ffe0ff */
[C---:B------:R-:W-:Y:S01]  /*1680*/  IADD3 R11, PT, PT, R5.reuse, 0x60, RZ ;  /* 0x00000060050b7810 */ /* 0x040fe20007ffe0ff */
[----:B0-----:R-:W-:-:S04]  /*1690*/  IMAD.WIDE.U32 R4, R5, 0x4, R2 ;  /* 0x0000000405047825 */ /* 0x001fc800078e0002 */
[--C-:B------:R-:W-:Y:S01]  /*16a0*/  IMAD.WIDE.U32 R6, R7, 0x4, R2.reuse ;  /* 0x0000000407067825 */ /* 0x100fe200078e0002 */
[----:B------:R-:W-:Y:S03]  /*16b0*/  STG.E desc[UR8][R4.64], R20 ;  /* 0x0000001404007986 */ /* 0x000fe6000c101908 */
[--C-:B------:R-:W-:Y:S01]  /*16c0*/  IMAD.WIDE.U32 R8, R9, 0x4, R2.reuse ;  /* 0x0000000409087825 */ /* 0x100fe200078e0002 */
[----:B------:R-:W-:Y:S03]  /*16d0*/  STG.E desc[UR8][R6.64], R21 ;  /* 0x0000001506007986 */ /* 0x000fe6000c101908 */
[----:B------:R-:W-:Y:S01]  /*16e0*/  IMAD.WIDE.U32 R2, R11, 0x4, R2 ;  /* 0x000000040b027825 */ /* 0x000fe200078e0002 */
[----:B------:R-:W-:Y:S04]  /*16f0*/  STG.E desc[UR8][R8.64], R22 ;  /* 0x0000001608007986 */ /* 0x000fe8000c101908 */
[----:B------:R-:W-:Y:S01]  /*1700*/  STG.E desc[UR8][R2.64], R19 ;  /* 0x0000001302007986 */ /* 0x000fe2000c101908 */
[----:B------:R-:W-:Y:S05]  /*1710*/  EXIT ;  /* 0x000000000000794d */ /* 0x000fea0003800000 */
.L_x_2:
[----:B------:R-:W-:-:S00]  /*1720*/  BRA `(.L_x_2) ;  /* 0xfffffffc00fc7947 */ /* 0x000fc0000383ffff */
[----:B------:R-:W-:-:S00]  /*1730*/  NOP ;  /* 0x0000000000007918 */ /* 0x000fc00000000000 */
        /* <DEDUP_REMOVED lines=12> */
.L_x_3:


//--------------------- .nv.shared._Z19matmul_tiled_kernelPfS_S_j --------------------------
	.section	.nv.shared._Z19matmul_tiled_kernelPfS_S_j,"aw",@nobits
	.sectionflags	@""
	.align	4
.nv.shared._Z19matmul_tiled_kernelPfS_S_j:
	.zero		9216


//--------------------- .nv.shared.reserved.0     --------------------------
	.section	.nv.shared.reserved.0,"aw",@nobits
	.weak		__nv_reservedSMEM_offset_0_alias
	.size		__nv_reservedSMEM_offset_0_alias, 0, 64
	.other		__nv_reservedSMEM_offset_0_alias,@"STO_CUDA_RESERVED_SHARED STV_DEFAULT"
__nv_reservedSMEM_offset_0_alias:
	.zero		0
	.zero		64


//--------------------- .nv.constant0._Z19matmul_tiled_kernelPfS_S_j --------------------------
	.section	.nv.constant0._Z19matmul_tiled_kernelPfS_S_j,"a",@progbits
	.sectionflags	@""
	.align	4
.nv.constant0._Z19matmul_tiled_kernelPfS_S_j:
	.zero		924


//--------------------- SYMBOLS --------------------------

	.type		.nv.reservedSmem.offset0,@object
	.size		.nv.reservedSmem.offset0,0x4
	.type		.nv.reservedSmem.cap,@object
	.size		.nv.reservedSmem.cap,0x4
